//
// Generated by NVIDIA NVVM Compiler
//
// Compiler Build ID: CL-36424714
// Cuda compilation tools, release 13.0, V13.0.88
// Based on NVVM 20.0.0
//

.version 9.0
.target sm_100
.address_size 64

	// .globl	_Z23embedding_lookup_kernelPfPKiPKfiii

.visible .entry _Z23embedding_lookup_kernelPfPKiPKfiii(
	.param .u64 .ptr .align 1 _Z23embedding_lookup_kernelPfPKiPKfiii_param_0,
	.param .u64 .ptr .align 1 _Z23embedding_lookup_kernelPfPKiPKfiii_param_1,
	.param .u64 .ptr .align 1 _Z23embedding_lookup_kernelPfPKiPKfiii_param_2,
	.param .u32 _Z23embedding_lookup_kernelPfPKiPKfiii_param_3,
	.param .u32 _Z23embedding_lookup_kernelPfPKiPKfiii_param_4,
	.param .u32 _Z23embedding_lookup_kernelPfPKiPKfiii_param_5
)
{
	.reg .pred 	%p<23>;
	.reg .b32 	%r<60>;
	.reg .b32 	%f<30>;
	.reg .b64 	%rd<59>;

	ld.param.u64 	%rd19, [_Z23embedding_lookup_kernelPfPKiPKfiii_param_0];
	ld.param.u64 	%rd18, [_Z23embedding_lookup_kernelPfPKiPKfiii_param_1];
	ld.param.u64 	%rd20, [_Z23embedding_lookup_kernelPfPKiPKfiii_param_2];
	ld.param.u32 	%r32, [_Z23embedding_lookup_kernelPfPKiPKfiii_param_3];
	ld.param.u32 	%r33, [_Z23embedding_lookup_kernelPfPKiPKfiii_param_4];
	ld.param.u32 	%r34, [_Z23embedding_lookup_kernelPfPKiPKfiii_param_5];
	cvta.to.global.u64 	%rd1, %rd20;
	cvta.to.global.u64 	%rd2, %rd19;
	mov.u32 	%r35, %ctaid.x;
	mov.u32 	%r36, %ntid.x;
	mov.u32 	%r37, %tid.x;
	mad.lo.s32 	%r1, %r35, %r36, %r37;
	setp.ge.s32 	%p1, %r1, %r34;
	@%p1 bra 	$L__BB0_27;
	cvta.to.global.u64 	%rd21, %rd18;
	mul.wide.s32 	%rd22, %r1, 4;
	add.s64 	%rd23, %rd21, %rd22;
	ld.global.u32 	%r2, [%rd23];
	setp.gt.s32 	%p2, %r2, -1;
	setp.lt.s32 	%p3, %r2, %r32;
	and.pred  	%p4, %p2, %p3;
	@%p4 bra 	$L__BB0_14;
	setp.lt.s32 	%p5, %r33, 1;
	@%p5 bra 	$L__BB0_27;
	mul.lo.s32 	%r3, %r33, %r1;
	and.b32  	%r4, %r33, 7;
	setp.lt.u32 	%p6, %r33, 8;
	mov.b32 	%r57, 0;
	@%p6 bra 	$L__BB0_6;
	and.b32  	%r57, %r33, 2147483640;
	neg.s32 	%r52, %r57;
	add.s64 	%rd3, %rd2, 16;
	mov.u32 	%r51, %r3;
$L__BB0_5:
	.pragma "nounroll";
	mul.wide.s32 	%rd24, %r51, 4;
	add.s64 	%rd25, %rd3, %rd24;
	mov.b32 	%r39, 0;
	st.global.u32 	[%rd25+-16], %r39;
	st.global.u32 	[%rd25+-12], %r39;
	st.global.u32 	[%rd25+-8], %r39;
	st.global.u32 	[%rd25+-4], %r39;
	st.global.u32 	[%rd25], %r39;
	st.global.u32 	[%rd25+4], %r39;
	st.global.u32 	[%rd25+8], %r39;
	st.global.u32 	[%rd25+12], %r39;
	add.s32 	%r52, %r52, 8;
	add.s32 	%r51, %r51, 8;
	setp.eq.s32 	%p7, %r52, 0;
	@%p7 bra 	$L__BB0_6;
	bra.uni 	$L__BB0_5;
$L__BB0_6:
	setp.eq.s32 	%p8, %r4, 0;
	@%p8 bra 	$L__BB0_27;
	and.b32  	%r27, %r33, 3;
	setp.lt.u32 	%p9, %r4, 4;
	@%p9 bra 	$L__BB0_9;
	add.s32 	%r40, %r57, %r3;
	mul.wide.s32 	%rd26, %r40, 4;
	add.s64 	%rd27, %rd2, %rd26;
	mov.b32 	%r41, 0;
	st.global.u32 	[%rd27], %r41;
	st.global.u32 	[%rd27+4], %r41;
	st.global.u32 	[%rd27+8], %r41;
	st.global.u32 	[%rd27+12], %r41;
	add.s32 	%r57, %r57, 4;
$L__BB0_9:
	setp.eq.s32 	%p10, %r27, 0;
	@%p10 bra 	$L__BB0_27;
	setp.eq.s32 	%p11, %r27, 1;
	@%p11 bra 	$L__BB0_12;
	add.s32 	%r42, %r57, %r3;
	mul.wide.s32 	%rd28, %r42, 4;
	add.s64 	%rd29, %rd2, %rd28;
	mov.b32 	%r43, 0;
	st.global.u32 	[%rd29], %r43;
	st.global.u32 	[%rd29+4], %r43;
	add.s32 	%r57, %r57, 2;
$L__BB0_12:
	and.b32  	%r44, %r33, 1;
	setp.eq.b32 	%p12, %r44, 1;
	not.pred 	%p13, %p12;
	@%p13 bra 	$L__BB0_27;
	add.s32 	%r45, %r57, %r3;
	mul.wide.s32 	%rd30, %r45, 4;
	add.s64 	%rd31, %rd2, %rd30;
	mov.b32 	%r46, 0;
	st.global.u32 	[%rd31], %r46;
	bra.uni 	$L__BB0_27;
$L__BB0_14:
	mul.lo.s32 	%r47, %r2, %r33;
	cvt.s64.s32 	%rd4, %r47;
	mul.lo.s32 	%r48, %r33, %r1;
	cvt.s64.s32 	%rd5, %r48;
	setp.lt.s32 	%p14, %r33, 1;
	@%p14 bra 	$L__BB0_27;
	and.b32  	%r7, %r33, 15;
	setp.lt.u32 	%p15, %r33, 16;
	mov.b32 	%r54, 0;
	@%p15 bra 	$L__BB0_18;
	and.b32  	%r54, %r33, 2147483632;
	neg.s32 	%r50, %r54;
	shl.b64 	%rd32, %rd4, 2;
	add.s64 	%rd33, %rd32, %rd1;
	add.s64 	%rd56, %rd33, 32;
	shl.b64 	%rd34, %rd5, 2;
	add.s64 	%rd35, %rd34, %rd2;
	add.s64 	%rd55, %rd35, 32;
$L__BB0_17:
	.pragma "nounroll";
	ld.global.f32 	%f1, [%rd56+-32];
	st.global.f32 	[%rd55+-32], %f1;
	ld.global.f32 	%f2, [%rd56+-28];
	st.global.f32 	[%rd55+-28], %f2;
	ld.global.f32 	%f3, [%rd56+-24];
	st.global.f32 	[%rd55+-24], %f3;
	ld.global.f32 	%f4, [%rd56+-20];
	st.global.f32 	[%rd55+-20], %f4;
	ld.global.f32 	%f5, [%rd56+-16];
	st.global.f32 	[%rd55+-16], %f5;
	ld.global.f32 	%f6, [%rd56+-12];
	st.global.f32 	[%rd55+-12], %f6;
	ld.global.f32 	%f7, [%rd56+-8];
	st.global.f32 	[%rd55+-8], %f7;
	ld.global.f32 	%f8, [%rd56+-4];
	st.global.f32 	[%rd55+-4], %f8;
	ld.global.f32 	%f9, [%rd56];
	st.global.f32 	[%rd55], %f9;
	ld.global.f32 	%f10, [%rd56+4];
	st.global.f32 	[%rd55+4], %f10;
	ld.global.f32 	%f11, [%rd56+8];
	st.global.f32 	[%rd55+8], %f11;
	ld.global.f32 	%f12, [%rd56+12];
	st.global.f32 	[%rd55+12], %f12;
	ld.global.f32 	%f13, [%rd56+16];
	st.global.f32 	[%rd55+16], %f13;
	ld.global.f32 	%f14, [%rd56+20];
	st.global.f32 	[%rd55+20], %f14;
	ld.global.f32 	%f15, [%rd56+24];
	st.global.f32 	[%rd55+24], %f15;
	ld.global.f32 	%f16, [%rd56+28];
	st.global.f32 	[%rd55+28], %f16;
	add.s32 	%r50, %r50, 16;
	add.s64 	%rd56, %rd56, 64;
	add.s64 	%rd55, %rd55, 64;
	setp.eq.s32 	%p16, %r50, 0;
	@%p16 bra 	$L__BB0_18;
	bra.uni 	$L__BB0_17;
$L__BB0_18:
	setp.eq.s32 	%p17, %r7, 0;
	@%p17 bra 	$L__BB0_27;
	and.b32  	%r17, %r33, 7;
	setp.lt.u32 	%p18, %r7, 8;
	@%p18 bra 	$L__BB0_21;
	cvt.u64.u32 	%rd36, %r54;
	add.s64 	%rd37, %rd36, %rd4;
	shl.b64 	%rd38, %rd37, 2;
	add.s64 	%rd39, %rd1, %rd38;
	ld.global.f32 	%f17, [%rd39];
	add.s64 	%rd40, %rd36, %rd5;
	shl.b64 	%rd41, %rd40, 2;
	add.s64 	%rd42, %rd2, %rd41;
	st.global.f32 	[%rd42], %f17;
	ld.global.f32 	%f18, [%rd39+4];
	st.global.f32 	[%rd42+4], %f18;
	ld.global.f32 	%f19, [%rd39+8];
	st.global.f32 	[%rd42+8], %f19;
	ld.global.f32 	%f20, [%rd39+12];
	st.global.f32 	[%rd42+12], %f20;
	ld.global.f32 	%f21, [%rd39+16];
	st.global.f32 	[%rd42+16], %f21;
	ld.global.f32 	%f22, [%rd39+20];
	st.global.f32 	[%rd42+20], %f22;
	ld.global.f32 	%f23, [%rd39+24];
	st.global.f32 	[%rd42+24], %f23;
	ld.global.f32 	%f24, [%rd39+28];
	st.global.f32 	[%rd42+28], %f24;
	add.s32 	%r54, %r54, 8;
$L__BB0_21:
	setp.eq.s32 	%p19, %r17, 0;
	@%p19 bra 	$L__BB0_27;
	and.b32  	%r20, %r33, 3;
	setp.lt.u32 	%p20, %r17, 4;
	@%p20 bra 	$L__BB0_24;
	cvt.u64.u32 	%rd43, %r54;
	add.s64 	%rd44, %rd43, %rd4;
	shl.b64 	%rd45, %rd44, 2;
	add.s64 	%rd46, %rd1, %rd45;
	ld.global.f32 	%f25, [%rd46];
	add.s64 	%rd47, %rd43, %rd5;
	shl.b64 	%rd48, %rd47, 2;
	add.s64 	%rd49, %rd2, %rd48;
	st.global.f32 	[%rd49], %f25;
	ld.global.f32 	%f26, [%rd46+4];
	st.global.f32 	[%rd49+4], %f26;
	ld.global.f32 	%f27, [%rd46+8];
	st.global.f32 	[%rd49+8], %f27;
	ld.global.f32 	%f28, [%rd46+12];
	st.global.f32 	[%rd49+12], %f28;
	add.s32 	%r54, %r54, 4;
$L__BB0_24:
	setp.eq.s32 	%p21, %r20, 0;
	@%p21 bra 	$L__BB0_27;
	cvt.u64.u32 	%rd50, %r54;
	add.s64 	%rd51, %rd5, %rd50;
	shl.b64 	%rd52, %rd51, 2;
	add.s64 	%rd58, %rd2, %rd52;
	add.s64 	%rd53, %rd4, %rd50;
	shl.b64 	%rd54, %rd53, 2;
	add.s64 	%rd57, %rd1, %rd54;
	neg.s32 	%r56, %r20;
$L__BB0_26:
	.pragma "nounroll";
	ld.global.f32 	%f29, [%rd57];
	st.global.f32 	[%rd58], %f29;
	add.s64 	%rd58, %rd58, 4;
	add.s64 	%rd57, %rd57, 4;
	add.s32 	%r56, %r56, 1;
	setp.eq.s32 	%p22, %r56, 0;
	@%p22 bra 	$L__BB0_27;
	bra.uni 	$L__BB0_26;
$L__BB0_27:
	ret;

}


// ===== COMPILED SASS (sm_100) =====

	.target	sm_100

	.elftype	@"ET_EXEC"


//--------------------- .note.nv.tkinfo           --------------------------
	.section	.note.nv.tkinfo,"",@"SHT_NOTE"
	.sectionflags	@"SHF_NOTE_NV_TKINFO"
	.tkinfo
        /*0018*/ 	.word	0x00000002
        /*0030*/ 	.string	""
        /*0030*/ 	.string	"ptxas"
        /*0030*/ 	.string	"Cuda compilation tools, release 13.0, V13.0.88"
        /*0030*/ 	.string	"Build cuda_13.0.r13.0/compiler.36424714_0"
        /*0030*/ 	.string	"-arch sm_100 -m 64 "



//--------------------- .note.nv.cuinfo           --------------------------
	.section	.note.nv.cuinfo,"",@"SHT_NOTE"
	.sectionflags	@"SHF_NOTE_NV_CUINFO"
        /*0018*/ 	.short	0x0002
        /*001a*/ 	.short	0x0064
        /*001c*/ 	.short	0x0082
	.zero		2


//--------------------- .nv.info                  --------------------------
	.section	.nv.info,"",@"SHT_CUDA_INFO"
	.align	4


	//----- nvinfo : EIATTR_REGCOUNT
	.align		4
        /*0000*/ 	.byte	0x04, 0x2f
        /*0002*/ 	.short	(.L_1 - .L_0)
	.align		4
.L_0:
        /*0004*/ 	.word	index@(_Z23embedding_lookup_kernelPfPKiPKfiii)
        /*0008*/ 	.word	0x0000001a


	//----- nvinfo : EIATTR_FRAME_SIZE
	.align		4
.L_1:
        /*000c*/ 	.byte	0x04, 0x11
        /*000e*/ 	.short	(.L_3 - .L_2)
	.align		4
.L_2:
        /*0010*/ 	.word	index@(_Z23embedding_lookup_kernelPfPKiPKfiii)
        /*0014*/ 	.word	0x00000000


	//----- nvinfo : EIATTR_MIN_STACK_SIZE
	.align		4
.L_3:
        /*0018*/ 	.byte	0x04, 0x12
        /*001a*/ 	.short	(.L_5 - .L_4)
	.align		4
.L_4:
        /*001c*/ 	.word	index@(_Z23embedding_lookup_kernelPfPKiPKfiii)
        /*0020*/ 	.word	0x00000000
.L_5:


//--------------------- .nv.compat                --------------------------
	.section	.nv.compat,"",@"SHT_CUDA_COMPAT_INFO"
	.align	4
        /*0000*/ 	.byte	0x02, 0x09, 0x00, 0x00, 0x02, 0x02, 0x01, 0x00, 0x02, 0x05, 0x05, 0x00, 0x03, 0x07, 0x01, 0x01
        /*0010*/ 	.byte	0x02, 0x03, 0x00, 0x00, 0x02, 0x06, 0x01, 0x00, 0x04, 0x0b, 0x08, 0x00, 0x09, 0x00, 0x00, 0x00
        /*0020*/ 	.byte	0x00, 0x00, 0x00, 0x00


//--------------------- .nv.info._Z23embedding_lookup_kernelPfPKiPKfiii --------------------------
	.section	.nv.info._Z23embedding_lookup_kernelPfPKiPKfiii,"",@"SHT_CUDA_INFO"
	.sectionflags	@""
	.align	4


	//----- nvinfo : EIATTR_CUDA_API_VERSION
	.align		4
        /*0000*/ 	.byte	0x04, 0x37
        /*0002*/ 	.short	(.L_7 - .L_6)
.L_6:
        /*0004*/ 	.word	0x00000082


	//----- nvinfo : EIATTR_KPARAM_INFO
	.align		4
.L_7:
        /*0008*/ 	.byte	0x04, 0x17
        /*000a*/ 	.short	(.L_9 - .L_8)
.L_8:
        /*000c*/ 	.word	0x00000000
        /*0010*/ 	.short	0x0005
        /*0012*/ 	.short	0x0020
        /*0014*/ 	.byte	0x00, 0xf0, 0x11, 0x00


	//----- nvinfo : EIATTR_KPARAM_INFO
	.align		4
.L_9:
        /*0018*/ 	.byte	0x04, 0x17
        /*001a*/ 	.short	(.L_11 - .L_10)
.L_10:
        /*001c*/ 	.word	0x00000000
        /*0020*/ 	.short	0x0004
        /*0022*/ 	.short	0x001c
        /*0024*/ 	.byte	0x00, 0xf0, 0x11, 0x00


	//----- nvinfo : EIATTR_KPARAM_INFO
	.align		4
.L_11:
        /*0028*/ 	.byte	0x04, 0x17
        /*002a*/ 	.short	(.L_13 - .L_12)
.L_12:
        /*002c*/ 	.word	0x00000000
        /*0030*/ 	.short	0x0003
        /*0032*/ 	.short	0x0018
        /*0034*/ 	.byte	0x00, 0xf0, 0x11, 0x00


	//----- nvinfo : EIATTR_KPARAM_INFO
	.align		4
.L_13:
        /*0038*/ 	.byte	0x04, 0x17
        /*003a*/ 	.short	(.L_15 - .L_14)
.L_14:
        /*003c*/ 	.word	0x00000000
        /*0040*/ 	.short	0x0002
        /*0042*/ 	.short	0x0010
        /*0044*/ 	.byte	0x00, 0xf5, 0x21, 0x00


	//----- nvinfo : EIATTR_KPARAM_INFO
	.align		4
.L_15:
        /*0048*/ 	.byte	0x04, 0x17
        /*004a*/ 	.short	(.L_17 - .L_16)
.L_16:
        /*004c*/ 	.word	0x00000000
        /*0050*/ 	.short	0x0001
        /*0052*/ 	.short	0x0008
        /*0054*/ 	.byte	0x00, 0xf5, 0x21, 0x00


	//----- nvinfo : EIATTR_KPARAM_INFO
	.align		4
.L_17:
        /*0058*/ 	.byte	0x04, 0x17
        /*005a*/ 	.short	(.L_19 - .L_18)
.L_18:
        /*005c*/ 	.word	0x00000000
        /*0060*/ 	.short	0x0000
        /*0062*/ 	.short	0x0000
        /*0064*/ 	.byte	0x00, 0xf5, 0x21, 0x00


	//----- nvinfo : EIATTR_SPARSE_MMA_MASK
	.align		4
.L_19:
        /*0068*/ 	.byte	0x03, 0x50
        /*006a*/ 	.short	0x0000


	//----- nvinfo : EIATTR_MAXREG_COUNT
	.align		4
        /*006c*/ 	.byte	0x03, 0x1b
        /*006e*/ 	.short	0x00ff


	//----- nvinfo : EIATTR_MERCURY_ISA_VERSION
	.align		4
        /*0070*/ 	.byte	0x03, 0x5f
        /*0072*/ 	.short	0x0101


	//----- nvinfo : EIATTR_VRC_CTA_INIT_COUNT
	.align		4
        /*0074*/ 	.byte	0x02, 0x4a
	.zero		1
	.zero		1


	//----- nvinfo : EIATTR_EXIT_INSTR_OFFSETS
	.align		4
        /*0078*/ 	.byte	0x04, 0x1c
        /*007a*/ 	.short	(.L_21 - .L_20)


	//   ....[0]....
.L_20:
        /*007c*/ 	.word	0x00000070


	//   ....[1]....
        /*0080*/ 	.word	0x00000120


	//   ....[2]....
        /*0084*/ 	.word	0x000002e0


	//   ....[3]....
        /*0088*/ 	.word	0x000003c0


	//   ....[4]....
        /*008c*/ 	.word	0x00000450


	//   ....[5]....
        /*0090*/ 	.word	0x000004b0


	//   ....[6]....
        /*0094*/ 	.word	0x000004e0


	//   ....[7]....
        /*0098*/ 	.word	0x000008f0


	//   ....[8]....
        /*009c*/ 	.word	0x00000b00


	//   ....[9]....
        /*00a0*/ 	.word	0x00000c80


	//   ....[10]....
        /*00a4*/ 	.word	0x00000e00


	//----- nvinfo : EIATTR_CRS_STACK_SIZE
	.align		4
.L_21:
        /*00a8*/ 	.byte	0x04, 0x1e
        /*00aa*/ 	.short	(.L_23 - .L_22)
.L_22:
        /*00ac*/ 	.word	0x00000000


	//----- nvinfo : EIATTR_CBANK_PARAM_SIZE
	.align		4
.L_23:
        /*00b0*/ 	.byte	0x03, 0x19
        /*00b2*/ 	.short	0x0024


	//----- nvinfo : EIATTR_PARAM_CBANK
	.align		4
        /*00b4*/ 	.byte	0x04, 0x0a
        /*00b6*/ 	.short	(.L_25 - .L_24)
	.align		4
.L_24:
        /*00b8*/ 	.word	index@(.nv.constant0._Z23embedding_lookup_kernelPfPKiPKfiii)
        /*00bc*/ 	.short	0x0380
        /*00be*/ 	.short	0x0024


	//----- nvinfo : EIATTR_SW_WAR
	.align		4
.L_25:
        /*00c0*/ 	.byte	0x04, 0x36
        /*00c2*/ 	.short	(.L_27 - .L_26)
.L_26:
        /*00c4*/ 	.word	0x00000008
.L_27:


//--------------------- .nv.callgraph             --------------------------
	.section	.nv.callgraph,"",@"SHT_CUDA_CALLGRAPH"
	.align	4
	.sectionentsize	8
	.align		4
        /*0000*/ 	.word	0x00000000
	.align		4
        /*0004*/ 	.word	0xffffffff
	.align		4
        /*0008*/ 	.word	0x00000000
	.align		4
        /*000c*/ 	.word	0xfffffffe
	.align		4
        /*0010*/ 	.word	0x00000000
	.align		4
        /*0014*/ 	.word	0xfffffffd
	.align		4
        /*0018*/ 	.word	0x00000000
	.align		4
        /*001c*/ 	.word	0xfffffffc


//--------------------- .text._Z23embedding_lookup_kernelPfPKiPKfiii --------------------------
	.section	.text._Z23embedding_lookup_kernelPfPKiPKfiii,"ax",@progbits
	.align	128
        .global         _Z23embedding_lookup_kernelPfPKiPKfiii
        .type           _Z23embedding_lookup_kernelPfPKiPKfiii,@function
        .size           _Z23embedding_lookup_kernelPfPKiPKfiii,(.L_x_10 - _Z23embedding_lookup_kernelPfPKiPKfiii)
        .other          _Z23embedding_lookup_kernelPfPKiPKfiii,@"STO_CUDA_ENTRY STV_DEFAULT"
_Z23embedding_lookup_kernelPfPKiPKfiii:
.text._Z23embedding_lookup_kernelPfPKiPKfiii:
[----:B------:R-:W-:Y:S01]  /*0000*/  LDC R1, c[0x0][0x37c] ;  /* 0x0000df00ff017b82 */ /* 0x000fe20000000800 */
[----:B------:R-:W0:Y:S07]  /*0010*/  S2R R0, SR_TID.X ;  /* 0x0000000000007919 */ /* 0x000e2e0000002100 */
[----:B------:R-:W0:Y:S01]  /*0020*/  S2UR UR4, SR_CTAID.X ;  /* 0x00000000000479c3 */ /* 0x000e220000002500 */
[----:B------:R-:W1:Y:S07]  /*0030*/  LDCU UR5, c[0x0][0x3a0] ;  /* 0x00007400ff0577ac */ /* 0x000e6e0008000800 */
[----:B------:R-:W0:Y:S02]  /*0040*/  LDC R5, c[0x0][0x360] ;  /* 0x0000d800ff057b82 */ /* 0x000e240000000800 */
[----:B0-----:R-:W-:-:S05]  /*0050*/  IMAD R5, R5, UR4, R0 ;  /* 0x0000000405057c24 */ /* 0x001fca000f8e0200 */
[----:B-1----:R-:W-:-:S13]  /*0060*/  ISETP.GE.AND P0, PT, R5, UR5, PT ;  /* 0x0000000505007c0c */ /* 0x002fda000bf06270 */
[----:B------:R-:W-:Y:S05]  /*0070*/  @P0 EXIT ;  /* 0x000000000000094d */ /* 0x000fea0003800000 */
[----:B------:R-:W0:Y:S01]  /*0080*/  LDC.64 R2, c[0x0][0x388] ;  /* 0x0000e200ff027b82 */ /* 0x000e220000000a00 */
[----:B------:R-:W1:Y:S01]  /*0090*/  LDCU.64 UR6, c[0x0][0x358] ;  /* 0x00006b00ff0677ac */ /* 0x000e620008000a00 */
[----:B------:R-:W2:Y:S01]  /*00a0*/  LDCU UR4, c[0x0][0x398] ;  /* 0x00007300ff0477ac */ /* 0x000ea20008000800 */
[----:B0-----:R-:W-:-:S06]  /*00b0*/  IMAD.WIDE R2, R5, 0x4, R2 ;  /* 0x0000000405027825 */ /* 0x001fcc00078e0202 */
[----:B-1----:R-:W2:Y:S02]  /*00c0*/  LDG.E R2, desc[UR6][R2.64] ;  /* 0x0000000602027981 */ /* 0x002ea4000c1e1900 */
[C---:B--2---:R-:W-:Y:S02]  /*00d0*/  ISETP.GE.AND P0, PT, R2.reuse, UR4, PT ;  /* 0x0000000402007c0c */ /* 0x044fe4000bf06270 */
[----:B------:R-:W-:-:S13]  /*00e0*/  ISETP.GT.AND P1, PT, R2, -0x1, PT ;  /* 0xffffffff0200780c */ /* 0x000fda0003f24270 */
[----:B------:R-:W-:Y:S05]  /*00f0*/  @!P0 BRA P1, `(.L_x_0) ;  /* 0x0000000000f08947 */ /* 0x000fea0000800000 */
[----:B------:R-:W0:Y:S02]  /*0100*/  LDC R2, c[0x0][0x39c] ;  /* 0x0000e700ff027b82 */ /* 0x000e240000000800 */
[----:B0-----:R-:W-:-:S13]  /*0110*/  ISETP.GE.AND P0, PT, R2, 0x1, PT ;  /* 0x000000010200780c */ /* 0x001fda0003f06270 */
[----:B------:R-:W-:Y:S05]  /*0120*/  @!P0 EXIT ;  /* 0x000000000000894d */ /* 0x000fea0003800000 */
[C---:B------:R-:W-:Y:S01]  /*0130*/  ISETP.GE.U32.AND P0, PT, R2.reuse, 0x8, PT ;  /* 0x000000080200780c */ /* 0x040fe20003f06070 */
[----:B------:R-:W-:Y:S01]  /*0140*/  IMAD R5, R5, R2, RZ ;  /* 0x0000000205057224 */ /* 0x000fe200078e02ff */
[----:B------:R-:W-:Y:S01]  /*0150*/  LOP3.LUT R6, R2, 0x7, RZ, 0xc0, !PT ;  /* 0x0000000702067812 */ /* 0x000fe200078ec0ff */
[----:B------:R-:W-:-:S03]  /*0160*/  IMAD.MOV.U32 R0, RZ, RZ, RZ ;  /* 0x000000ffff007224 */ /* 0x000fc600078e00ff */
[----:B------:R-:W-:-:S07]  /*0170*/  ISETP.NE.AND P1, PT, R6, RZ, PT ;  /* 0x000000ff0600720c */ /* 0x000fce0003f25270 */
[----:B------:R-:W-:Y:S06]  /*0180*/  @!P0 BRA `(.L_x_1) ;  /* 0x0000000000548947 */ /* 0x000fec0003800000 */
[----:B------:R-:W0:Y:S01]  /*0190*/  LDCU.64 UR4, c[0x0][0x380] ;  /* 0x00007000ff0477ac */ /* 0x000e220008000a00 */
[----:B------:R-:W-:Y:S01]  /*01a0*/  LOP3.LUT R0, R2, 0x7ffffff8, RZ, 0xc0, !PT ;  /* 0x7ffffff802007812 */ /* 0x000fe200078ec0ff */
[----:B------:R-:W-:-:S04]  /*01b0*/  IMAD.MOV.U32 R7, RZ, RZ, R5 ;  /* 0x000000ffff077224 */ /* 0x000fc800078e0005 */
[----:B------:R-:W-:Y:S01]  /*01c0*/  IMAD.MOV R4, RZ, RZ, -R0 ;  /* 0x000000ffff047224 */ /* 0x000fe200078e0a00 */
[----:B0-----:R-:W-:-:S04]  /*01d0*/  UIADD3 UR4, UP0, UPT, UR4, 0x10, URZ ;  /* 0x0000001004047890 */ /* 0x001fc8000ff1e0ff */
[----:B------:R-:W-:-:S12]  /*01e0*/  UIADD3.X UR5, UPT, UPT, URZ, UR5, URZ, UP0, !UPT ;  /* 0x00000005ff057290 */ /* 0x000fd800087fe4ff */
.L_x_2:
[----:B0-----:R-:W-:Y:S02]  /*01f0*/  IMAD.U32 R2, RZ, RZ, UR4 ;  /* 0x00000004ff027e24 */ /* 0x001fe4000f8e00ff */
[----:B------:R-:W-:Y:S02]  /*0200*/  IMAD.U32 R3, RZ, RZ, UR5 ;  /* 0x00000005ff037e24 */ /* 0x000fe4000f8e00ff */
[----:B------:R-:W-:Y:S02]  /*0210*/  VIADD R4, R4, 0x8 ;  /* 0x0000000804047836 */ /* 0x000fe40000000000 */
[----:B------:R-:W-:-:S03]  /*0220*/  IMAD.WIDE R2, R7, 0x4, R2 ;  /* 0x0000000407027825 */ /* 0x000fc600078e0202 */
[----:B------:R-:W-:Y:S01]  /*0230*/  ISETP.NE.AND P0, PT, R4, RZ, PT ;  /* 0x000000ff0400720c */ /* 0x000fe20003f05270 */
[----:B------:R-:W-:Y:S01]  /*0240*/  VIADD R7, R7, 0x8 ;  /* 0x0000000807077836 */ /* 0x000fe20000000000 */
[----:B------:R0:W-:Y:S04]  /*0250*/  STG.E desc[UR6][R2.64+-0x10], RZ ;  /* 0xfffff0ff02007986 */ /* 0x0001e8000c101906 */
[----:B------:R0:W-:Y:S04]  /*0260*/  STG.E desc[UR6][R2.64+-0xc], RZ ;  /* 0xfffff4ff02007986 */ /* 0x0001e8000c101906 */
[----:B------:R0:W-:Y:S04]  /*0270*/  STG.E desc[UR6][R2.64+-0x8], RZ ;  /* 0xfffff8ff02007986 */ /* 0x0001e8000c101906 */
[----:B------:R0:W-:Y:S04]  /*0280*/  STG.E desc[UR6][R2.64+-0x4], RZ ;  /* 0xfffffcff02007986 */ /* 0x0001e8000c101906 */
[----:B------:R0:W-:Y:S04]  /*0290*/  STG.E desc[UR6][R2.64], RZ ;  /* 0x000000ff02007986 */ /* 0x0001e8000c101906 */
[----:B------:R0:W-:Y:S04]  /*02a0*/  STG.E desc[UR6][R2.64+0x4], RZ ;  /* 0x000004ff02007986 */ /* 0x0001e8000c101906 */
[----:B------:R0:W-:Y:S04]  /*02b0*/  STG.E desc[UR6][R2.64+0x8], RZ ;  /* 0x000008ff02007986 */ /* 0x0001e8000c101906 */
[----:B------:R0:W-:Y:S01]  /*02c0*/  STG.E desc[UR6][R2.64+0xc], RZ ;  /* 0x00000cff02007986 */ /* 0x0001e2000c101906 */
[----:B------:R-:W-:Y:S05]  /*02d0*/  @P0 BRA `(.L_x_2) ;  /* 0xfffffffc00c40947 */ /* 0x000fea000383ffff */
.L_x_1:
[----:B------:R-:W-:Y:S05]  /*02e0*/  @!P1 EXIT ;  /* 0x000000000000994d */ /* 0x000fea0003800000 */
[----:B------:R-:W1:Y:S01]  /*02f0*/  LDC R4, c[0x0][0x39c] ;  /* 0x0000e700ff047b82 */ /* 0x000e620000000800 */
[----:B------:R-:W-:Y:S02]  /*0300*/  ISETP.GE.U32.AND P0, PT, R6, 0x4, PT ;  /* 0x000000040600780c */ /* 0x000fe40003f06070 */
[----:B-1----:R-:W-:-:S04]  /*0310*/  LOP3.LUT R8, R4, 0x3, RZ, 0xc0, !PT ;  /* 0x0000000304087812 */ /* 0x002fc800078ec0ff */
[----:B------:R-:W-:-:S07]  /*0320*/  ISETP.NE.AND P1, PT, R8, RZ, PT ;  /* 0x000000ff0800720c */ /* 0x000fce0003f25270 */
[----:B------:R-:W-:Y:S06]  /*0330*/  @!P0 BRA `(.L_x_3) ;  /* 0x0000000000208947 */ /* 0x000fec0003800000 */
[----:B0-----:R-:W0:Y:S01]  /*0340*/  LDC.64 R2, c[0x0][0x380] ;  /* 0x0000e000ff027b82 */ /* 0x001e220000000a00 */
[----:B------:R-:W-:Y:S02]  /*0350*/  IMAD.IADD R7, R5, 0x1, R0 ;  /* 0x0000000105077824 */ /* 0x000fe400078e0200 */
[----:B------:R-:W-:Y:S02]  /*0360*/  VIADD R0, R0, 0x4 ;  /* 0x0000000400007836 */ /* 0x000fe40000000000 */
[----:B0-----:R-:W-:-:S05]  /*0370*/  IMAD.WIDE R2, R7, 0x4, R2 ;  /* 0x0000000407027825 */ /* 0x001fca00078e0202 */
[----:B------:R1:W-:Y:S04]  /*0380*/  STG.E desc[UR6][R2.64], RZ ;  /* 0x000000ff02007986 */ /* 0x0003e8000c101906 */
[----:B------:R1:W-:Y:S04]  /*0390*/  STG.E desc[UR6][R2.64+0x4], RZ ;  /* 0x000004ff02007986 */ /* 0x0003e8000c101906 */
[----:B------:R1:W-:Y:S04]  /*03a0*/  STG.E desc[UR6][R2.64+0x8], RZ ;  /* 0x000008ff02007986 */ /* 0x0003e8000c101906 */
[----:B------:R1:W-:Y:S02]  /*03b0*/  STG.E desc[UR6][R2.64+0xc], RZ ;  /* 0x00000cff02007986 */ /* 0x0003e4000c101906 */
.L_x_3:
[----:B------:R-:W-:Y:S05]  /*03c0*/  @!P1 EXIT ;  /* 0x000000000000994d */ /* 0x000fea0003800000 */
[----:B------:R-:W-:Y:S02]  /*03d0*/  ISETP.NE.AND P0, PT, R8, 0x1, PT ;  /* 0x000000010800780c */ /* 0x000fe40003f05270 */
[----:B------:R-:W-:-:S04]  /*03e0*/  LOP3.LUT R4, R4, 0x1, RZ, 0xc0, !PT ;  /* 0x0000000104047812 */ /* 0x000fc800078ec0ff */
[----:B------:R-:W-:-:S07]  /*03f0*/  ISETP.NE.U32.AND P1, PT, R4, 0x1, PT ;  /* 0x000000010400780c */ /* 0x000fce0003f25070 */
[----:B01----:R-:W0:Y:S01]  /*0400*/  @P0 LDC.64 R2, c[0x0][0x380] ;  /* 0x0000e000ff020b82 */ /* 0x003e220000000a00 */
[----:B------:R-:W-:-:S04]  /*0410*/  @P0 IMAD.IADD R7, R5, 0x1, R0 ;  /* 0x0000000105070824 */ /* 0x000fc800078e0200 */
[----:B0-----:R-:W-:-:S05]  /*0420*/  @P0 IMAD.WIDE R2, R7, 0x4, R2 ;  /* 0x0000000407020825 */ /* 0x001fca00078e0202 */
[----:B------:R0:W-:Y:S04]  /*0430*/  @P0 STG.E desc[UR6][R2.64], RZ ;  /* 0x000000ff02000986 */ /* 0x0001e8000c101906 */
[----:B------:R0:W-:Y:S01]  /*0440*/  @P0 STG.E desc[UR6][R2.64+0x4], RZ ;  /* 0x000004ff02000986 */ /* 0x0001e2000c101906 */
[----:B------:R-:W-:Y:S05]  /*0450*/  @P1 EXIT ;  /* 0x000000000000194d */ /* 0x000fea0003800000 */
[----:B0-----:R-:W0:Y:S01]  /*0460*/  LDC.64 R2, c[0x0][0x380] ;  /* 0x0000e000ff027b82 */ /* 0x001e220000000a00 */
[----:B------:R-:W-:-:S04]  /*0470*/  @P0 VIADD R0, R0, 0x2 ;  /* 0x0000000200000836 */ /* 0x000fc80000000000 */
[----:B------:R-:W-:-:S04]  /*0480*/  IMAD.IADD R5, R5, 0x1, R0 ;  /* 0x0000000105057824 */ /* 0x000fc800078e0200 */
[----:B0-----:R-:W-:-:S05]  /*0490*/  IMAD.WIDE R2, R5, 0x4, R2 ;  /* 0x0000000405027825 */ /* 0x001fca00078e0202 */
[----:B------:R-:W-:Y:S01]  /*04a0*/  STG.E desc[UR6][R2.64], RZ ;  /* 0x000000ff02007986 */ /* 0x000fe2000c101906 */
[----:B------:R-:W-:Y:S05]  /*04b0*/  EXIT ;  /* 0x000000000000794d */ /* 0x000fea0003800000 */
.L_x_0:
[----:B------:R-:W0:Y:S02]  /*04c0*/  LDC R3, c[0x0][0x39c] ;  /* 0x0000e700ff037b82 */ /* 0x000e240000000800 */
[----:B0-----:R-:W-:-:S13]  /*04d0*/  ISETP.GE.AND P0, PT, R3, 0x1, PT ;  /* 0x000000010300780c */ /* 0x001fda0003f06270 */
[----:B------:R-:W-:Y:S05]  /*04e0*/  @!P0 EXIT ;  /* 0x000000000000894d */ /* 0x000fea0003800000 */
[----:B------:R-:W-:Y:S01]  /*04f0*/  ISETP.GE.U32.AND P1, PT, R3, 0x10, PT ;  /* 0x000000100300780c */ /* 0x000fe20003f26070 */
[-C--:B------:R-:W-:Y:S01]  /*0500*/  IMAD R0, R5, R3.reuse, RZ ;  /* 0x0000000305007224 */ /* 0x080fe200078e02ff */
[----:B------:R-:W-:Y:S01]  /*0510*/  LOP3.LUT R10, R3, 0xf, RZ, 0xc0, !PT ;  /* 0x0000000f030a7812 */ /* 0x000fe200078ec0ff */
[----:B------:R-:W-:Y:S02]  /*0520*/  IMAD R6, R2, R3, RZ ;  /* 0x0000000302067224 */ /* 0x000fe400078e02ff */
[----:B------:R-:W-:Y:S01]  /*0530*/  IMAD.MOV.U32 R7, RZ, RZ, RZ ;  /* 0x000000ffff077224 */ /* 0x000fe200078e00ff */
[----:B------:R-:W-:Y:S02]  /*0540*/  ISETP.NE.AND P0, PT, R10, RZ, PT ;  /* 0x000000ff0a00720c */ /* 0x000fe40003f05270 */
[----:B------:R-:W-:Y:S02]  /*0550*/  SHF.R.S32.HI R9, RZ, 0x1f, R0 ;  /* 0x0000001fff097819 */ /* 0x000fe40000011400 */
[----:B------:R-:W-:-:S03]  /*0560*/  SHF.R.S32.HI R11, RZ, 0x1f, R6 ;  /* 0x0000001fff0b7819 */ /* 0x000fc60000011406 */
[----:B------:R-:W-:Y:S06]  /*0570*/  @!P1 BRA `(.L_x_4) ;  /* 0x0000000000dc9947 */ /* 0x000fec0003800000 */
[----:B------:R-:W0:Y:S01]  /*0580*/  LDCU.64 UR4, c[0x0][0x390] ;  /* 0x00007200ff0477ac */ /* 0x000e220008000a00 */
[----:B------:R-:W-:Y:S01]  /*0590*/  LOP3.LUT R7, R3, 0x7ffffff0, RZ, 0xc0, !PT ;  /* 0x7ffffff003077812 */ /* 0x000fe200078ec0ff */
[----:B------:R-:W1:Y:S04]  /*05a0*/  LDCU.64 UR8, c[0x0][0x380] ;  /* 0x00007000ff0877ac */ /* 0x000e680008000a00 */
[----:B------:R-:W-:Y:S01]  /*05b0*/  IMAD.MOV R8, RZ, RZ, -R7 ;  /* 0x000000ffff087224 */ /* 0x000fe200078e0a07 */
[----:B0-----:R-:W-:Y:S02]  /*05c0*/  LEA R14, P1, R6, UR4, 0x2 ;  /* 0x00000004060e7c11 */ /* 0x001fe4000f8210ff */
[----:B-1----:R-:W-:Y:S02]  /*05d0*/  LEA R12, P3, R0, UR8, 0x2 ;  /* 0x00000008000c7c11 */ /* 0x002fe4000f8610ff */
[----:B------:R-:W-:-:S02]  /*05e0*/  IADD3 R14, P2, PT, R14, 0x20, RZ ;  /* 0x000000200e0e7810 */ /* 0x000fc40007f5e0ff */
[----:B------:R-:W-:Y:S02]  /*05f0*/  IADD3 R12, P4, PT, R12, 0x20, RZ ;  /* 0x000000200c0c7810 */ /* 0x000fe40007f9e0ff */
[----:B------:R-:W-:Y:S02]  /*0600*/  LEA.HI.X R13, R6, UR5, R11, 0x2, P1 ;  /* 0x00000005060d7c11 */ /* 0x000fe400088f140b */
[----:B------:R-:W-:-:S03]  /*0610*/  LEA.HI.X R21, R0, UR9, R9, 0x2, P3 ;  /* 0x0000000900157c11 */ /* 0x000fc600098f1409 */
[----:B------:R-:W-:Y:S02]  /*0620*/  IMAD.X R13, RZ, RZ, R13, P2 ;  /* 0x000000ffff0d7224 */ /* 0x000fe400010e060d */
[----:B------:R-:W-:-:S07]  /*0630*/  IMAD.X R21, RZ, RZ, R21, P4 ;  /* 0x000000ffff157224 */ /* 0x000fce00020e0615 */
.L_x_5:
[----:B------:R-:W-:Y:S02]  /*0640*/  IMAD.MOV.U32 R4, RZ, RZ, R14 ;  /* 0x000000ffff047224 */ /* 0x000fe400078e000e */
[----:B------:R-:W-:-:S05]  /*0650*/  IMAD.MOV.U32 R5, RZ, RZ, R13 ;  /* 0x000000ffff057224 */ /* 0x000fca00078e000d */
[----:B------:R-:W2:Y:S01]  /*0660*/  LDG.E R13, desc[UR6][R4.64+-0x20] ;  /* 0xffffe006040d7981 */ /* 0x000ea2000c1e1900 */
[----:B-1----:R-:W-:Y:S02]  /*0670*/  IMAD.MOV.U32 R2, RZ, RZ, R12 ;  /* 0x000000ffff027224 */ /* 0x002fe400078e000c */
[----:B------:R-:W-:-:S05]  /*0680*/  IMAD.MOV.U32 R3, RZ, RZ, R21 ;  /* 0x000000ffff037224 */ /* 0x000fca00078e0015 */
[----:B--2---:R0:W-:Y:S04]  /*0690*/  STG.E desc[UR6][R2.64+-0x20], R13 ;  /* 0xffffe00d02007986 */ /* 0x0041e8000c101906 */
[----:B------:R-:W2:Y:S04]  /*06a0*/  LDG.E R15, desc[UR6][R4.64+-0x1c] ;  /* 0xffffe406040f7981 */ /* 0x000ea8000c1e1900 */
[----:B--2---:R1:W-:Y:S04]  /*06b0*/  STG.E desc[UR6][R2.64+-0x1c], R15 ;  /* 0xffffe40f02007986 */ /* 0x0043e8000c101906 */
[----:B------:R-:W2:Y:S04]  /*06c0*/  LDG.E R17, desc[UR6][R4.64+-0x18] ;  /* 0xffffe80604117981 */ /* 0x000ea8000c1e1900 */
[----:B--2---:R2:W-:Y:S04]  /*06d0*/  STG.E desc[UR6][R2.64+-0x18], R17 ;  /* 0xffffe81102007986 */ /* 0x0045e8000c101906 */
[----:B------:R-:W3:Y:S04]  /*06e0*/  LDG.E R19, desc[UR6][R4.64+-0x14] ;  /* 0xffffec0604137981 */ /* 0x000ee8000c1e1900 */
[----:B---3--:R3:W-:Y:S04]  /*06f0*/  STG.E desc[UR6][R2.64+-0x14], R19 ;  /* 0xffffec1302007986 */ /* 0x0087e8000c101906 */
[----:B------:R-:W4:Y:S04]  /*0700*/  LDG.E R21, desc[UR6][R4.64+-0x10] ;  /* 0xfffff00604157981 */ /* 0x000f28000c1e1900 */
[----:B----4-:R4:W-:Y:S04]  /*0710*/  STG.E desc[UR6][R2.64+-0x10], R21 ;  /* 0xfffff01502007986 */ /* 0x0109e8000c101906 */
[----:B------:R-:W5:Y:S04]  /*0720*/  LDG.E R23, desc[UR6][R4.64+-0xc] ;  /* 0xfffff40604177981 */ /* 0x000f68000c1e1900 */
[----:B-----5:R5:W-:Y:S04]  /*0730*/  STG.E desc[UR6][R2.64+-0xc], R23 ;  /* 0xfffff41702007986 */ /* 0x020be8000c101906 */
[----:B0-----:R-:W2:Y:S04]  /*0740*/  LDG.E R13, desc[UR6][R4.64+-0x8] ;  /* 0xfffff806040d7981 */ /* 0x001ea8000c1e1900 */
[----:B--2---:R0:W-:Y:S04]  /*0750*/  STG.E desc[UR6][R2.64+-0x8], R13 ;  /* 0xfffff80d02007986 */ /* 0x0041e8000c101906 */
[----:B-1----:R-:W2:Y:S04]  /*0760*/  LDG.E R15, desc[UR6][R4.64+-0x4] ;  /* 0xfffffc06040f7981 */ /* 0x002ea8000c1e1900 */
[----:B--2---:R1:W-:Y:S04]  /*0770*/  STG.E desc[UR6][R2.64+-0x4], R15 ;  /* 0xfffffc0f02007986 */ /* 0x0043e8000c101906 */
[----:B------:R-:W2:Y:S04]  /*0780*/  LDG.E R17, desc[UR6][R4.64] ;  /* 0x0000000604117981 */ /* 0x000ea8000c1e1900 */
[----:B--2---:R2:W-:Y:S04]  /*0790*/  STG.E desc[UR6][R2.64], R17 ;  /* 0x0000001102007986 */ /* 0x0045e8000c101906 */
[----:B---3--:R-:W3:Y:S04]  /*07a0*/  LDG.E R19, desc[UR6][R4.64+0x4] ;  /* 0x0000040604137981 */ /* 0x008ee8000c1e1900 */
[----:B---3--:R3:W-:Y:S04]  /*07b0*/  STG.E desc[UR6][R2.64+0x4], R19 ;  /* 0x0000041302007986 */ /* 0x0087e8000c101906 */
[----:B----4-:R-:W4:Y:S04]  /*07c0*/  LDG.E R21, desc[UR6][R4.64+0x8] ;  /* 0x0000080604157981 */ /* 0x010f28000c1e1900 */
[----:B----4-:R-:W-:Y:S04]  /*07d0*/  STG.E desc[UR6][R2.64+0x8], R21 ;  /* 0x0000081502007986 */ /* 0x010fe8000c101906 */
[----:B-----5:R-:W4:Y:S04]  /*07e0*/  LDG.E R23, desc[UR6][R4.64+0xc] ;  /* 0x00000c0604177981 */ /* 0x020f28000c1e1900 */
[----:B----4-:R-:W-:Y:S04]  /*07f0*/  STG.E desc[UR6][R2.64+0xc], R23 ;  /* 0x00000c1702007986 */ /* 0x010fe8000c101906 */
[----:B0-----:R-:W4:Y:S04]  /*0800*/  LDG.E R13, desc[UR6][R4.64+0x10] ;  /* 0x00001006040d7981 */ /* 0x001f28000c1e1900 */
[----:B----4-:R0:W-:Y:S04]  /*0810*/  STG.E desc[UR6][R2.64+0x10], R13 ;  /* 0x0000100d02007986 */ /* 0x0101e8000c101906 */
[----:B-1----:R-:W4:Y:S04]  /*0820*/  LDG.E R15, desc[UR6][R4.64+0x14] ;  /* 0x00001406040f7981 */ /* 0x002f28000c1e1900 */
[----:B----4-:R1:W-:Y:S04]  /*0830*/  STG.E desc[UR6][R2.64+0x14], R15 ;  /* 0x0000140f02007986 */ /* 0x0103e8000c101906 */
[----:B--2---:R-:W2:Y:S04]  /*0840*/  LDG.E R17, desc[UR6][R4.64+0x18] ;  /* 0x0000180604117981 */ /* 0x004ea8000c1e1900 */
[----:B--2---:R1:W-:Y:S04]  /*0850*/  STG.E desc[UR6][R2.64+0x18], R17 ;  /* 0x0000181102007986 */ /* 0x0043e8000c101906 */
[----:B---3--:R-:W2:Y:S01]  /*0860*/  LDG.E R19, desc[UR6][R4.64+0x1c] ;  /* 0x00001c0604137981 */ /* 0x008ea2000c1e1900 */
[----:B------:R-:W-:Y:S01]  /*0870*/  VIADD R8, R8, 0x10 ;  /* 0x0000001008087836 */ /* 0x000fe20000000000 */
[----:B------:R-:W-:-:S02]  /*0880*/  IADD3 R14, P2, PT, R4, 0x40, RZ ;  /* 0x00000040040e7810 */ /* 0x000fc40007f5e0ff */
[----:B------:R-:W-:Y:S02]  /*0890*/  IADD3 R12, P3, PT, R2, 0x40, RZ ;  /* 0x00000040020c7810 */ /* 0x000fe40007f7e0ff */
[----:B------:R-:W-:Y:S01]  /*08a0*/  ISETP.NE.AND P1, PT, R8, RZ, PT ;  /* 0x000000ff0800720c */ /* 0x000fe20003f25270 */
[----:B0-----:R-:W-:Y:S02]  /*08b0*/  IMAD.X R13, RZ, RZ, R5, P2 ;  /* 0x000000ffff0d7224 */ /* 0x001fe400010e0605 */
[----:B------:R-:W-:Y:S01]  /*08c0*/  IMAD.X R21, RZ, RZ, R3, P3 ;  /* 0x000000ffff157224 */ /* 0x000fe200018e0603 */
[----:B--2---:R1:W-:Y:S09]  /*08d0*/  STG.E desc[UR6][R2.64+0x1c], R19 ;  /* 0x00001c1302007986 */ /* 0x0043f2000c101906 */
[----:B------:R-:W-:Y:S05]  /*08e0*/  @P1 BRA `(.L_x_5) ;  /* 0xfffffffc00541947 */ /* 0x000fea000383ffff */
.L_x_4:
[----:B------:R-:W-:Y:S05]  /*08f0*/  @!P0 EXIT ;  /* 0x000000000000894d */ /* 0x000fea0003800000 */
[----:B------:R-:W0:Y:S01]  /*0900*/  LDCU UR4, c[0x0][0x39c] ;  /* 0x00007380ff0477ac */ /* 0x000e220008000800 */
[----:B------:R-:W-:Y:S01]  /*0910*/  ISETP.GE.U32.AND P1, PT, R10, 0x8, PT ;  /* 0x000000080a00780c */ /* 0x000fe20003f26070 */
[----:B0-----:R-:W-:-:S06]  /*0920*/  ULOP3.LUT UR5, UR4, 0x7, URZ, 0xc0, !UPT ;  /* 0x0000000704057892 */ /* 0x001fcc000f8ec0ff */
[----:B------:R-:W-:-:S06]  /*0930*/  ISETP.NE.AND P0, PT, RZ, UR5, PT ;  /* 0x00000005ff007c0c */ /* 0x000fcc000bf05270 */
[----:B------:R-:W-:Y:S07]  /*0940*/  @!P1 BRA `(.L_x_6) ;  /* 0x00000000006c9947 */ /* 0x000fee0003800000 */
[----:B------:R-:W0:Y:S01]  /*0950*/  LDCU.64 UR8, c[0x0][0x390] ;  /* 0x00007200ff0877ac */ /* 0x000e220008000a00 */
[----:B-1----:R-:W-:-:S05]  /*0960*/  IADD3 R2, P1, PT, R7, R6, RZ ;  /* 0x0000000607027210 */ /* 0x002fca0007f3e0ff */
[----:B------:R-:W-:Y:S01]  /*0970*/  IMAD.X R3, RZ, RZ, R11, P1 ;  /* 0x000000ffff037224 */ /* 0x000fe200008e060b */
[----:B0-----:R-:W-:-:S04]  /*0980*/  LEA R4, P1, R2, UR8, 0x2 ;  /* 0x0000000802047c11 */ /* 0x001fc8000f8210ff */
[----:B------:R-:W-:Y:S01]  /*0990*/  LEA.HI.X R5, R2, UR9, R3, 0x2, P1 ;  /* 0x0000000902057c11 */ /* 0x000fe200088f1403 */
[----:B------:R-:W0:Y:S04]  /*09a0*/  LDCU.64 UR8, c[0x0][0x380] ;  /* 0x00007000ff0877ac */ /* 0x000e280008000a00 */
[----:B------:R-:W2:Y:S01]  /*09b0*/  LDG.E R13, desc[UR6][R4.64] ;  /* 0x00000006040d7981 */ /* 0x000ea2000c1e1900 */
[----:B------:R-:W-:-:S05]  /*09c0*/  IADD3 R3, P1, PT, R0, R7, RZ ;  /* 0x0000000700037210 */ /* 0x000fca0007f3e0ff */
[----:B------:R-:W-:Y:S01]  /*09d0*/  IMAD.X R8, RZ, RZ, R9, P1 ;  /* 0x000000ffff087224 */ /* 0x000fe200008e0609 */
[----:B0-----:R-:W-:-:S04]  /*09e0*/  LEA R2, P1, R3, UR8, 0x2 ;  /* 0x0000000803027c11 */ /* 0x001fc8000f8210ff */
[----:B------:R-:W-:-:S05]  /*09f0*/  LEA.HI.X R3, R3, UR9, R8, 0x2, P1 ;  /* 0x0000000903037c11 */ /* 0x000fca00088f1408 */
[----:B--2---:R0:W-:Y:S04]  /*0a00*/  STG.E desc[UR6][R2.64], R13 ;  /* 0x0000000d02007986 */ /* 0x0041e8000c101906 */
[----:B------:R-:W2:Y:S04]  /*0a10*/  LDG.E R15, desc[UR6][R4.64+0x4] ;  /* 0x00000406040f7981 */ /* 0x000ea8000c1e1900 */
[----:B--2---:R1:W-:Y:S04]  /*0a20*/  STG.E desc[UR6][R2.64+0x4], R15 ;  /* 0x0000040f02007986 */ /* 0x0043e8000c101906 */
[----:B------:R-:W2:Y:S04]  /*0a30*/  LDG.E R17, desc[UR6][R4.64+0x8] ;  /* 0x0000080604117981 */ /* 0x000ea8000c1e1900 */
[----:B--2---:R2:W-:Y:S04]  /*0a40*/  STG.E desc[UR6][R2.64+0x8], R17 ;  /* 0x0000081102007986 */ /* 0x0045e8000c101906 */
[----:B------:R-:W3:Y:S04]  /*0a50*/  LDG.E R19, desc[UR6][R4.64+0xc] ;  /* 0x00000c0604137981 */ /* 0x000ee8000c1e1900 */
[----:B---3--:R2:W-:Y:S04]  /*0a60*/  STG.E desc[UR6][R2.64+0xc], R19 ;  /* 0x00000c1302007986 */ /* 0x0085e8000c101906 */
[----:B------:R-:W3:Y:S04]  /*0a70*/  LDG.E R21, desc[UR6][R4.64+0x10] ;  /* 0x0000100604157981 */ /* 0x000ee8000c1e1900 */
[----:B---3--:R2:W-:Y:S04]  /*0a80*/  STG.E desc[UR6][R2.64+0x10], R21 ;  /* 0x0000101502007986 */ /* 0x0085e8000c101906 */
[----:B------:R-:W3:Y:S04]  /*0a90*/  LDG.E R23, desc[UR6][R4.64+0x14] ;  /* 0x0000140604177981 */ /* 0x000ee8000c1e1900 */
[----:B---3--:R2:W-:Y:S04]  /*0aa0*/  STG.E desc[UR6][R2.64+0x14], R23 ;  /* 0x0000141702007986 */ /* 0x0085e8000c101906 */
[----:B0-----:R-:W3:Y:S04]  /*0ab0*/  LDG.E R13, desc[UR6][R4.64+0x18] ;  /* 0x00001806040d7981 */ /* 0x001ee8000c1e1900 */
[----:B---3--:R2:W-:Y:S04]  /*0ac0*/  STG.E desc[UR6][R2.64+0x18], R13 ;  /* 0x0000180d02007986 */ /* 0x0085e8000c101906 */
[----:B-1----:R-:W3:Y:S01]  /*0ad0*/  LDG.E R15, desc[UR6][R4.64+0x1c] ;  /* 0x00001c06040f7981 */ /* 0x002ee2000c1e1900 */
[----:B------:R-:W-:-:S03]  /*0ae0*/  VIADD R7, R7, 0x8 ;  /* 0x0000000807077836 */ /* 0x000fc60000000000 */
[----:B---3--:R2:W-:Y:S04]  /*0af0*/  STG.E desc[UR6][R2.64+0x1c], R15 ;  /* 0x00001c0f02007986 */ /* 0x0085e8000c101906 */
.L_x_6:
[----:B------:R-:W-:Y:S05]  /*0b00*/  @!P0 EXIT ;  /* 0x000000000000894d */ /* 0x000fea0003800000 */
[----:B------:R-:W-:Y:S02]  /*0b10*/  UISETP.GE.U32.AND UP0, UPT, UR5, 0x4, UPT ;  /* 0x000000040500788c */ /* 0x000fe4000bf06070 */
[----:B------:R-:W-:-:S06]  /*0b20*/  ULOP3.LUT UR4, UR4, 0x3, URZ, 0xc0, !UPT ;  /* 0x0000000304047892 */ /* 0x000fcc000f8ec0ff */
[----:B------:R-:W-:Y:S01]  /*0b30*/  ISETP.NE.AND P1, PT, RZ, UR4, PT ;  /* 0x00000004ff007c0c */ /* 0x000fe2000bf25270 */
[----:B------:R-:W-:-:S12]  /*0b40*/  BRA.U !UP0, `(.L_x_7) ;  /* 0x00000001084c7547 */ /* 0x000fd8000b800000 */
[----:B------:R-:W0:Y:S01]  /*0b50*/  LDCU.64 UR8, c[0x0][0x390] ;  /* 0x00007200ff0877ac */ /* 0x000e220008000a00 */
[----:B-12---:R-:W-:-:S05]  /*0b60*/  IADD3 R3, P0, PT, R7, R6, RZ ;  /* 0x0000000607037210 */ /* 0x006fca0007f1e0ff */
        /* <DEDUP_REMOVED lines=14> */
[----:B------:R-:W2:Y:S01]  /*0c50*/  LDG.E R19, desc[UR6][R2.64+0xc] ;  /* 0x00000c0602137981 */ /* 0x000ea2000c1e1900 */
[----:B------:R-:W-:-:S03]  /*0c60*/  VIADD R7, R7, 0x4 ;  /* 0x0000000407077836 */ /* 0x000fc60000000000 */
[----:B--2---:R0:W-:Y:S04]  /*0c70*/  STG.E desc[UR6][R4.64+0xc], R19 ;  /* 0x00000c1304007986 */ /* 0x0041e8000c101906 */
.L_x_7:
[----:B------:R-:W-:Y:S05]  /*0c80*/  @!P1 EXIT ;  /* 0x000000000000994d */ /* 0x000fea0003800000 */
[----:B------:R-:W3:Y:S01]  /*0c90*/  LDCU.64 UR8, c[0x0][0x380] ;  /* 0x00007000ff0877ac */ /* 0x000ee20008000a00 */
[----:B-12---:R-:W-:Y:S02]  /*0ca0*/  IADD3 R2, P0, PT, R0, R7, RZ ;  /* 0x0000000700027210 */ /* 0x006fe40007f1e0ff */
[----:B0-----:R-:W-:Y:S01]  /*0cb0*/  IADD3 R4, P2, PT, R7, R6, RZ ;  /* 0x0000000607047210 */ /* 0x001fe20007f5e0ff */
[----:B------:R-:W0:Y:S02]  /*0cc0*/  LDCU.64 UR10, c[0x0][0x390] ;  /* 0x00007200ff0a77ac */ /* 0x000e240008000a00 */
[----:B------:R-:W-:Y:S02]  /*0cd0*/  IMAD.X R7, RZ, RZ, R9, P0 ;  /* 0x000000ffff077224 */ /* 0x000fe400000e0609 */
[----:B------:R-:W-:Y:S01]  /*0ce0*/  IMAD.X R11, RZ, RZ, R11, P2 ;  /* 0x000000ffff0b7224 */ /* 0x000fe200010e060b */
[----:B------:R-:W-:Y:S01]  /*0cf0*/  UIADD3 UR4, UPT, UPT, -UR4, URZ, URZ ;  /* 0x000000ff04047290 */ /* 0x000fe2000fffe1ff */
[----:B---3--:R-:W-:-:S02]  /*0d00*/  LEA R6, P1, R2, UR8, 0x2 ;  /* 0x0000000802067c11 */ /* 0x008fc4000f8210ff */
[----:B0-----:R-:W-:Y:S02]  /*0d10*/  LEA R0, P3, R4, UR10, 0x2 ;  /* 0x0000000a04007c11 */ /* 0x001fe4000f8610ff */
[----:B------:R-:W-:Y:S02]  /*0d20*/  LEA.HI.X R7, R2, UR9, R7, 0x2, P1 ;  /* 0x0000000902077c11 */ /* 0x000fe400088f1407 */
[----:B------:R-:W-:-:S09]  /*0d30*/  LEA.HI.X R4, R4, UR11, R11, 0x2, P3 ;  /* 0x0000000b04047c11 */ /* 0x000fd200098f140b */
.L_x_8:
[----:B0-----:R-:W-:Y:S02]  /*0d40*/  IMAD.MOV.U32 R2, RZ, RZ, R0 ;  /* 0x000000ffff027224 */ /* 0x001fe400078e0000 */
[----:B------:R-:W-:-:S05]  /*0d50*/  IMAD.MOV.U32 R3, RZ, RZ, R4 ;  /* 0x000000ffff037224 */ /* 0x000fca00078e0004 */
[----:B------:R0:W2:Y:S01]  /*0d60*/  LDG.E R5, desc[UR6][R2.64] ;  /* 0x0000000602057981 */ /* 0x0000a2000c1e1900 */
[----:B------:R-:W-:Y:S01]  /*0d70*/  UIADD3 UR4, UPT, UPT, UR4, 0x1, URZ ;  /* 0x0000000104047890 */ /* 0x000fe2000fffe0ff */
[----:B------:R-:W-:-:S05]  /*0d80*/  IADD3 R0, P2, PT, R0, 0x4, RZ ;  /* 0x0000000400007810 */ /* 0x000fca0007f5e0ff */
[----:B------:R-:W-:Y:S01]  /*0d90*/  ISETP.NE.AND P0, PT, RZ, UR4, PT ;  /* 0x00000004ff007c0c */ /* 0x000fe2000bf05270 */
[----:B------:R-:W-:Y:S02]  /*0da0*/  IMAD.X R4, RZ, RZ, R4, P2 ;  /* 0x000000ffff047224 */ /* 0x000fe400010e0604 */
[----:B0-----:R-:W-:Y:S01]  /*0db0*/  IMAD.MOV.U32 R2, RZ, RZ, R6 ;  /* 0x000000ffff027224 */ /* 0x001fe200078e0006 */
[----:B------:R-:W-:Y:S01]  /*0dc0*/  IADD3 R6, P1, PT, R6, 0x4, RZ ;  /* 0x0000000406067810 */ /* 0x000fe20007f3e0ff */
[----:B------:R-:W-:-:S04]  /*0dd0*/  IMAD.MOV.U32 R3, RZ, RZ, R7 ;  /* 0x000000ffff037224 */ /* 0x000fc800078e0007 */
[----:B------:R-:W-:Y:S01]  /*0de0*/  IMAD.X R7, RZ, RZ, R7, P1 ;  /* 0x000000ffff077224 */ /* 0x000fe200008e0607 */
[----:B--2---:R0:W-:Y:S03]  /*0df0*/  STG.E desc[UR6][R2.64], R5 ;  /* 0x0000000502007986 */ /* 0x0041e6000c101906 */
[----:B------:R-:W-:Y:S05]  /*0e00*/  @!P0 EXIT ;  /* 0x000000000000894d */ /* 0x000fea0003800000 */
[----:B------:R-:W-:Y:S05]  /*0e10*/  BRA `(.L_x_8) ;  /* 0xfffffffc00c87947 */ /* 0x000fea000383ffff */
.L_x_9:
[----:B------:R-:W-:-:S00]  /*0e20*/  BRA `(.L_x_9) ;  /* 0xfffffffc00fc7947 */ /* 0x000fc0000383ffff */
[----:B------:R-:W-:-:S00]  /*0e30*/  NOP ;  /* 0x0000000000007918 */ /* 0x000fc00000000000 */
        /* <DEDUP_REMOVED lines=12> */
.L_x_10:


//--------------------- .nv.shared.reserved.0     --------------------------
	.section	.nv.shared.reserved.0,"aw",@nobits
	.weak		__nv_reservedSMEM_offset_0_alias
	.size		__nv_reservedSMEM_offset_0_alias, 0, 64
	.other		__nv_reservedSMEM_offset_0_alias,@"STO_CUDA_RESERVED_SHARED STV_DEFAULT"
__nv_reservedSMEM_offset_0_alias:
	.zero		0
	.zero		64


//--------------------- .nv.constant0._Z23embedding_lookup_kernelPfPKiPKfiii --------------------------
	.section	.nv.constant0._Z23embedding_lookup_kernelPfPKiPKfiii,"a",@progbits
	.sectionflags	@""
	.align	4
.nv.constant0._Z23embedding_lookup_kernelPfPKiPKfiii:
	.zero		932


//--------------------- SYMBOLS --------------------------

	.type		.nv.reservedSmem.offset0,@object
	.size		.nv.reservedSmem.offset0,0x4
